	.headerflags	@"EF_CUDA_TEXMODE_UNIFIED EF_CUDA_64BIT_ADDRESS EF_CUDA_ACCELERATORS EF_CUDA_SM90 EF_CUDA_VIRTUAL_SM(EF_CUDA_SM90)"
	.elftype	@"ET_EXEC"


//--------------------- .nv.info                  --------------------------
	.section	.nv.info,"",@"SHT_CUDA_INFO"
	.align	4


	//----- nvinfo : EIATTR_REGCOUNT
	.align		4
        /*0000*/ 	.byte	0x04, 0x2f
        /*0002*/ 	.short	(.L_1 - .L_0)
	.align		4
.L_0:
        /*0004*/ 	.word	index@(triton_poi_fused_mul_sigmoid_53)
        /*0008*/ 	.word	0x0000000f


	//----- nvinfo : EIATTR_MIN_STACK_SIZE
	.align		4
.L_1:
        /*000c*/ 	.byte	0x04, 0x12
        /*000e*/ 	.short	(.L_3 - .L_2)
	.align		4
.L_2:
        /*0010*/ 	.word	index@(triton_poi_fused_mul_sigmoid_53)
        /*0014*/ 	.word	0x00000000


	//----- nvinfo : EIATTR_FRAME_SIZE
	.align		4
.L_3:
        /*0018*/ 	.byte	0x04, 0x11
        /*001a*/ 	.short	(.L_5 - .L_4)
	.align		4
.L_4:
        /*001c*/ 	.word	index@(triton_poi_fused_mul_sigmoid_53)
        /*0020*/ 	.word	0x00000000


	//----- nvinfo : EIATTR_MIN_STACK_SIZE
	.align		4
.L_5:
        /*0024*/ 	.byte	0x04, 0x12
        /*0026*/ 	.short	(.L_7 - .L_6)
	.align		4
.L_6:
        /*0028*/ 	.word	index@(triton_poi_fused_mul_sigmoid_53)
        /*002c*/ 	.word	0x00000000
.L_7:


//--------------------- .nv.info.triton_poi_fused_mul_sigmoid_53 --------------------------
	.section	.nv.info.triton_poi_fused_mul_sigmoid_53,"",@"SHT_CUDA_INFO"
	.sectionflags	@""
	.align	4


	//----- nvinfo : EIATTR_CUDA_API_VERSION
	.align		4
        /*0000*/ 	.byte	0x04, 0x37
        /*0002*/ 	.short	(.L_9 - .L_8)
.L_8:
        /*0004*/ 	.word	0x0000007c


	//----- nvinfo : EIATTR_KPARAM_INFO
	.align		4
.L_9:
        /*0008*/ 	.byte	0x04, 0x17
        /*000a*/ 	.short	(.L_11 - .L_10)
.L_10:
        /*000c*/ 	.word	0x00000000
        /*0010*/ 	.short	0x0002
        /*0012*/ 	.short	0x0010
        /*0014*/ 	.byte	0x00, 0xf0, 0x11, 0x00


	//----- nvinfo : EIATTR_KPARAM_INFO
	.align		4
.L_11:
        /*0018*/ 	.byte	0x04, 0x17
        /*001a*/ 	.short	(.L_13 - .L_12)
.L_12:
        /*001c*/ 	.word	0x00000000
        /*0020*/ 	.short	0x0001
        /*0022*/ 	.short	0x0008
        /*0024*/ 	.byte	0x00, 0xf4, 0x21, 0x00


	//----- nvinfo : EIATTR_KPARAM_INFO
	.align		4
.L_13:
        /*0028*/ 	.byte	0x04, 0x17
        /*002a*/ 	.short	(.L_15 - .L_14)
.L_14:
        /*002c*/ 	.word	0x00000000
        /*0030*/ 	.short	0x0000
        /*0032*/ 	.short	0x0000
        /*0034*/ 	.byte	0x00, 0xf4, 0x21, 0x00


	//----- nvinfo : EIATTR_SPARSE_MMA_MASK
	.align		4
.L_15:
        /*0038*/ 	.byte	0x03, 0x50
        /*003a*/ 	.short	0x0000


	//----- nvinfo : EIATTR_MAXREG_COUNT
	.align		4
        /*003c*/ 	.byte	0x03, 0x1b
        /*003e*/ 	.short	0x00ff


	//----- nvinfo : EIATTR_EXIT_INSTR_OFFSETS
	.align		4
        /*0040*/ 	.byte	0x04, 0x1c
        /*0042*/ 	.short	(.L_17 - .L_16)


	//   ....[0]....
.L_16:
        /*0044*/ 	.word	0x00000490


	//----- nvinfo : EIATTR_REQNTID
	.align		4
.L_17:
        /*0048*/ 	.byte	0x04, 0x10
        /*004a*/ 	.short	(.L_19 - .L_18)
.L_18:
        /*004c*/ 	.word	0x00000080
        /*0050*/ 	.word	0x00000001
        /*0054*/ 	.word	0x00000001


	//----- nvinfo : EIATTR_CBANK_PARAM_SIZE
	.align		4
.L_19:
        /*0058*/ 	.byte	0x03, 0x19
        /*005a*/ 	.short	0x0014


	//----- nvinfo : EIATTR_PARAM_CBANK
	.align		4
        /*005c*/ 	.byte	0x04, 0x0a
        /*005e*/ 	.short	(.L_21 - .L_20)
	.align		4
.L_20:
        /*0060*/ 	.word	index@(.nv.constant0.triton_poi_fused_mul_sigmoid_53)
        /*0064*/ 	.short	0x0210
        /*0066*/ 	.short	0x0014


	//----- nvinfo : EIATTR_SW_WAR
	.align		4
.L_21:
        /*0068*/ 	.byte	0x04, 0x36
        /*006a*/ 	.short	(.L_23 - .L_22)
.L_22:
        /*006c*/ 	.word	0x00000008
.L_23:


//--------------------- .nv.callgraph             --------------------------
	.section	.nv.callgraph,"",@"SHT_CUDA_CALLGRAPH"
	.align	4
	.sectionentsize	8
	.align		4
        /*0000*/ 	.word	0x00000000
	.align		4
        /*0004*/ 	.word	0xffffffff
	.align		4
        /*0008*/ 	.word	0x00000000
	.align		4
        /*000c*/ 	.word	0xfffffffe
	.align		4
        /*0010*/ 	.word	0x00000000
	.align		4
        /*0014*/ 	.word	0xfffffffd
	.align		4
        /*0018*/ 	.word	0x00000000
	.align		4
        /*001c*/ 	.word	0xfffffffc


//--------------------- .text.triton_poi_fused_mul_sigmoid_53 --------------------------
	.section	.text.triton_poi_fused_mul_sigmoid_53,"ax",@progbits
	.align	128
        .global         triton_poi_fused_mul_sigmoid_53
        .type           triton_poi_fused_mul_sigmoid_53,@function
        .size           triton_poi_fused_mul_sigmoid_53,(.L_x_1 - triton_poi_fused_mul_sigmoid_53)
        .other          triton_poi_fused_mul_sigmoid_53,@"STO_CUDA_ENTRY STV_DEFAULT"
triton_poi_fused_mul_sigmoid_53:
.text.triton_poi_fused_mul_sigmoid_53:
[----:B------:R-:W-:Y:S01]  /*0000*/  LDC R1, c[0x0][0x28] ;  /* 0x00000a00ff017b82 */ /* 0x000fe20000000800 */
[----:B------:R-:W1:Y:S07]  /*0010*/  S2R R0, SR_TID.X ;  /* 0x0000000000007919 */ /* 0x000e6e0000002100 */
[----:B------:R-:W2:Y:S01]  /*0020*/  LDC.64 R2, c[0x0][0x210] ;  /* 0x00008400ff027b82 */ /* 0x000ea20000000a00 */
[----:B------:R-:W-:Y:S01]  /*0030*/  ULDC.64 UR4, c[0x0][0x208] ;  /* 0x0000820000047ab9 */ /* 0x000fe20000000a00 */
[----:B------:R-:W3:Y:S06]  /*0040*/  S2R R9, SR_CTAID.X ;  /* 0x0000000000097919 */ /* 0x000eec0000002500 */
[----:B------:R-:W4:Y:S01]  /*0050*/  LDC.64 R6, c[0x0][0x218] ;  /* 0x00008600ff067b82 */ /* 0x000f220000000a00 */
[----:B-1----:R-:W-:-:S04]  /*0060*/  SHF.L.U32 R0, R0, 0x1, RZ ;  /* 0x0000000100007819 */ /* 0x002fc800000006ff */
[----:B------:R-:W-:-:S04]  /*0070*/  LOP3.LUT R0, R0, 0xfe, RZ, 0xc0, !PT ;  /* 0x000000fe00007812 */ /* 0x000fc800078ec0ff */
[----:B---3--:R-:W-:-:S05]  /*0080*/  LEA R9, R9, R0, 0x8 ;  /* 0x0000000009097211 */ /* 0x008fca00078e40ff */
[----:B------:R-:W-:-:S04]  /*0090*/  IMAD.HI R0, R9, 0x2aaaaaab, RZ ;  /* 0x2aaaaaab09007827 */ /* 0x000fc800078e02ff */
[----:B--2---:R-:W-:Y:S01]  /*00a0*/  IMAD.WIDE R2, R9, 0x4, R2 ;  /* 0x0000000409027825 */ /* 0x004fe200078e0202 */
[----:B------:R-:W-:-:S04]  /*00b0*/  SHF.R.U32.HI R11, RZ, 0x1f, R0 ;  /* 0x0000001fff0b7819 */ /* 0x000fc80000011600 */
[CC--:B------:R-:W-:Y:S01]  /*00c0*/  LEA.HI R8, R0.reuse, R11.reuse, RZ, 0x17 ;  /* 0x0000000b00087211 */ /* 0x0c0fe200078fb8ff */
[----:B------:R-:W2:Y:S01]  /*00d0*/  LDG.E.64 R4, desc[UR4][R2.64] ;  /* 0x0000000402047981 */ /* 0x000ea2000c1e1b00 */
[----:B------:R-:W-:-:S03]  /*00e0*/  LEA.HI.SX32 R11, R0, R11, 0x15 ;  /* 0x0000000b000b7211 */ /* 0x000fc600078faaff */
[----:B------:R-:W-:-:S04]  /*00f0*/  IMAD R8, R8, -0xc00, R9 ;  /* 0xfffff40008087824 */ /* 0x000fc800078e0209 */
[----:B------:R-:W-:-:S04]  /*0100*/  IMAD R11, R11, 0xc00, R8 ;  /* 0x00000c000b0b7824 */ /* 0x000fc800078e0208 */
[----:B----4-:R-:W-:-:S06]  /*0110*/  IMAD.WIDE R6, R11, 0x4, R6 ;  /* 0x000000040b067825 */ /* 0x010fcc00078e0206 */
[----:B------:R-:W3:Y:S01]  /*0120*/  LDG.E.EL.64 R6, desc[UR4][R6.64] ;  /* 0x0000000406067981 */ /* 0x000ee2000c2e1b00 */
[----:B--2---:R-:W-:-:S04]  /*0130*/  FADD R0, RZ, -R4 ;  /* 0x80000004ff007221 */ /* 0x004fc80000000000 */
[----:B------:R-:W-:Y:S01]  /*0140*/  FMUL R8, R0, 1.4426950216293334961 ;  /* 0x3fb8aa3b00087820 */ /* 0x000fe20000400000 */
[----:B------:R-:W-:-:S04]  /*0150*/  FADD R0, RZ, -R5 ;  /* 0x80000005ff007221 */ /* 0x000fc80000000000 */
[----:B------:R-:W-:Y:S01]  /*0160*/  FMUL R9, R0, 1.4426950216293334961 ;  /* 0x3fb8aa3b00097820 */ /* 0x000fe20000400000 */
[----:B------:R-:W-:-:S04]  /*0170*/  FSETP.GEU.AND P0, PT, R8, -126, PT ;  /* 0xc2fc00000800780b */ /* 0x000fc80003f0e000 */
[----:B------:R-:W-:Y:S01]  /*0180*/  FSETP.GEU.AND P3, PT, R9, -126, PT ;  /* 0xc2fc00000900780b */ /* 0x000fe20003f6e000 */
[----:B---3--:R-:W-:Y:S01]  /*0190*/  FADD R0, RZ, -R6 ;  /* 0x80000006ff007221 */ /* 0x008fe20000000000 */
[----:B------:R-:W-:-:S03]  /*01a0*/  FADD R10, RZ, -R7 ;  /* 0x80000007ff0a7221 */ /* 0x000fc60000000000 */
[----:B------:R-:W-:Y:S01]  /*01b0*/  FMUL R11, R0, 1.4426950216293334961 ;  /* 0x3fb8aa3b000b7820 */ /* 0x000fe20000400000 */
[----:B------:R-:W-:-:S03]  /*01c0*/  FMUL R10, R10, 1.4426950216293334961 ;  /* 0x3fb8aa3b0a0a7820 */ /* 0x000fc60000400000 */
[----:B------:R-:W-:Y:S01]  /*01d0*/  @!P0 FMUL R8, R8, 0.5 ;  /* 0x3f00000008088820 */ /* 0x000fe20000400000 */
[----:B------:R-:W-:-:S03]  /*01e0*/  FSETP.GEU.AND P1, PT, R11, -126, PT ;  /* 0xc2fc00000b00780b */ /* 0x000fc60003f2e000 */
[----:B------:R-:W-:Y:S01]  /*01f0*/  @!P3 FMUL R9, R9, 0.5 ;  /* 0x3f0000000909b820 */ /* 0x000fe20000400000 */
[----:B------:R-:W-:Y:S01]  /*0200*/  FSETP.GEU.AND P2, PT, R10, -126, PT ;  /* 0xc2fc00000a00780b */ /* 0x000fe20003f4e000 */
[----:B------:R-:W1:Y:S08]  /*0210*/  MUFU.EX2 R0, R8 ;  /* 0x0000000800007308 */ /* 0x000e700000000800 */
[----:B------:R-:W2:Y:S01]  /*0220*/  MUFU.EX2 R6, R9 ;  /* 0x0000000900067308 */ /* 0x000ea20000000800 */
[----:B------:R-:W-:-:S03]  /*0230*/  @!P1 FMUL R11, R11, 0.5 ;  /* 0x3f0000000b0b9820 */ /* 0x000fc60000400000 */
[----:B------:R-:W-:Y:S01]  /*0240*/  @!P2 FMUL R10, R10, 0.5 ;  /* 0x3f0000000a0aa820 */ /* 0x000fe20000400000 */
[----:B-1----:R-:W-:-:S03]  /*0250*/  @!P0 FMUL R0, R0, R0 ;  /* 0x0000000000008220 */ /* 0x002fc60000400000 */
[----:B------:R1:W3:Y:S01]  /*0260*/  MUFU.EX2 R7, R11 ;  /* 0x0000000b00077308 */ /* 0x0002e20000000800 */
[----:B------:R-:W-:Y:S01]  /*0270*/  FADD R0, R0, 1 ;  /* 0x3f80000000007421 */ /* 0x000fe20000000000 */
[----:B--2---:R-:W-:-:S06]  /*0280*/  @!P3 FMUL R6, R6, R6 ;  /* 0x000000060606b220 */ /* 0x004fcc0000400000 */
[----:B------:R-:W2:Y:S01]  /*0290*/  MUFU.EX2 R12, R10 ;  /* 0x0000000a000c7308 */ /* 0x000ea20000000800 */
[----:B------:R-:W-:Y:S01]  /*02a0*/  FSETP.GT.AND P0, PT, R0, 8.50705917302346158658e+37, PT ;  /* 0x7e8000000000780b */ /* 0x000fe20003f04000 */
[----:B-1----:R-:W-:Y:S01]  /*02b0*/  HFMA2.MMA R11, -RZ, RZ, 1.625, 0 ;  /* 0x3e800000ff0b7435 */ /* 0x002fe200000001ff */
[----:B------:R-:W-:Y:S01]  /*02c0*/  FADD R6, R6, 1 ;  /* 0x3f80000006067421 */ /* 0x000fe20000000000 */
[----:B---3--:R-:W-:-:S04]  /*02d0*/  @!P1 FMUL R7, R7, R7 ;  /* 0x0000000707079220 */ /* 0x008fc80000400000 */
[----:B------:R-:W-:Y:S01]  /*02e0*/  FSETP.GT.AND P1, PT, R6, 8.50705917302346158658e+37, PT ;  /* 0x7e8000000600780b */ /* 0x000fe20003f24000 */
[----:B------:R-:W-:-:S03]  /*02f0*/  FADD R8, R7, 1 ;  /* 0x3f80000007087421 */ /* 0x000fc60000000000 */
[C---:B------:R-:W-:Y:S02]  /*0300*/  FSEL R7, R11.reuse, 1, P0 ;  /* 0x3f8000000b077808 */ /* 0x040fe40000000000 */
[----:B------:R-:W-:Y:S01]  /*0310*/  @P0 FMUL R0, R0, 0.25 ;  /* 0x3e80000000000820 */ /* 0x000fe20000400000 */
[----:B--2---:R-:W-:Y:S01]  /*0320*/  @!P2 FMUL R12, R12, R12 ;  /* 0x0000000c0c0ca220 */ /* 0x004fe20000400000 */
[----:B------:R-:W-:Y:S02]  /*0330*/  FSETP.GT.AND P2, PT, R8, 8.50705917302346158658e+37, PT ;  /* 0x7e8000000800780b */ /* 0x000fe40003f44000 */
[----:B------:R-:W-:Y:S01]  /*0340*/  FSEL R9, R11, 1, P1 ;  /* 0x3f8000000b097808 */ /* 0x000fe20000800000 */
[----:B------:R-:W-:Y:S01]  /*0350*/  FADD R12, R12, 1 ;  /* 0x3f8000000c0c7421 */ /* 0x000fe20000000000 */
[----:B------:R-:W1:Y:S01]  /*0360*/  MUFU.RCP R0, R0 ;  /* 0x0000000000007308 */ /* 0x000e620000001000 */
[----:B------:R-:W-:-:S03]  /*0370*/  @P1 FMUL R6, R6, 0.25 ;  /* 0x3e80000006061820 */ /* 0x000fc60000400000 */
[----:B------:R-:W-:-:S04]  /*0380*/  FSETP.GT.AND P3, PT, R12, 8.50705917302346158658e+37, PT ;  /* 0x7e8000000c00780b */ /* 0x000fc80003f64000 */
[----:B------:R-:W2:Y:S01]  /*0390*/  MUFU.RCP R6, R6 ;  /* 0x0000000600067308 */ /* 0x000ea20000001000 */
[----:B------:R-:W-:Y:S01]  /*03a0*/  @P2 FMUL R8, R8, 0.25 ;  /* 0x3e80000008082820 */ /* 0x000fe20000400000 */
[----:B-1----:R-:W-:-:S06]  /*03b0*/  FMUL R7, R0, R7 ;  /* 0x0000000700077220 */ /* 0x002fcc0000400000 */
[----:B------:R-:W1:Y:S01]  /*03c0*/  MUFU.RCP R8, R8 ;  /* 0x0000000800087308 */ /* 0x000e620000001000 */
[----:B------:R-:W-:Y:S01]  /*03d0*/  @P3 FMUL R12, R12, 0.25 ;  /* 0x3e8000000c0c3820 */ /* 0x000fe20000400000 */
[----:B------:R-:W-:Y:S01]  /*03e0*/  FMUL R7, R4, R7 ;  /* 0x0000000704077220 */ /* 0x000fe20000400000 */
[----:B--2---:R-:W-:-:S05]  /*03f0*/  FMUL R0, R6, R9 ;  /* 0x0000000906007220 */ /* 0x004fca0000400000 */
[----:B------:R-:W2:Y:S01]  /*0400*/  MUFU.RCP R12, R12 ;  /* 0x0000000c000c7308 */ /* 0x000ea20000001000 */
[C---:B------:R-:W-:Y:S02]  /*0410*/  FSEL R9, R11.reuse, 1, P2 ;  /* 0x3f8000000b097808 */ /* 0x040fe40001000000 */
[----:B------:R-:W-:Y:S01]  /*0420*/  FSEL R11, R11, 1, P3 ;  /* 0x3f8000000b0b7808 */ /* 0x000fe20001800000 */
[----:B------:R-:W-:Y:S02]  /*0430*/  FMUL R0, R5, R0 ;  /* 0x0000000005007220 */ /* 0x000fe40000400000 */
[----:B-1----:R-:W-:-:S04]  /*0440*/  FMUL R8, R8, R9 ;  /* 0x0000000908087220 */ /* 0x002fc80000400000 */
[----:B------:R-:W-:Y:S01]  /*0450*/  FMUL R8, R7, R8 ;  /* 0x0000000807087220 */ /* 0x000fe20000400000 */
[----:B--2---:R-:W-:-:S04]  /*0460*/  FMUL R11, R12, R11 ;  /* 0x0000000b0c0b7220 */ /* 0x004fc80000400000 */
[----:B------:R-:W-:-:S05]  /*0470*/  FMUL R9, R0, R11 ;  /* 0x0000000b00097220 */ /* 0x000fca0000400000 */
[----:B------:R-:W-:Y:S01]  /*0480*/  STG.E.64 desc[UR4][R2.64], R8 ;  /* 0x0000000802007986 */ /* 0x000fe2000c101b04 */
[----:B------:R-:W-:Y:S05]  /*0490*/  EXIT ;  /* 0x000000000000794d */ /* 0x000fea0003800000 */
.L_x_0:
[----:B------:R-:W-:-:S00]  /*04a0*/  BRA `(.L_x_0) ;  /* 0xfffffffc00fc7947 */ /* 0x000fc0000383ffff */
[----:B------:R-:W-:-:S00]  /*04b0*/  NOP ;  /* 0x0000000000007918 */ /* 0x000fc00000000000 */
        /* <DEDUP_REMOVED lines=12> */
.L_x_1:


//--------------------- .nv.constant0.triton_poi_fused_mul_sigmoid_53 --------------------------
	.section	.nv.constant0.triton_poi_fused_mul_sigmoid_53,"a",@progbits
	.sectionflags	@""
	.align	4
.nv.constant0.triton_poi_fused_mul_sigmoid_53:
	.zero		548
